//
// Generated by NVIDIA NVVM Compiler
//
// Compiler Build ID: CL-36424714
// Cuda compilation tools, release 13.0, V13.0.88
// Based on NVVM 20.0.0
//

.version 9.0
.target sm_100
.address_size 64

	// .globl	_Z6kernelPiS_iii

.visible .entry _Z6kernelPiS_iii(
	.param .u64 .ptr .align 1 _Z6kernelPiS_iii_param_0,
	.param .u64 .ptr .align 1 _Z6kernelPiS_iii_param_1,
	.param .u32 _Z6kernelPiS_iii_param_2,
	.param .u32 _Z6kernelPiS_iii_param_3,
	.param .u32 _Z6kernelPiS_iii_param_4
)
{


	ret;

}


// ===== COMPILED SASS (sm_100) =====

	.target	sm_100

	.elftype	@"ET_EXEC"


//--------------------- .note.nv.tkinfo           --------------------------
	.section	.note.nv.tkinfo,"",@"SHT_NOTE"
	.sectionflags	@"SHF_NOTE_NV_TKINFO"
	.tkinfo
        /*0018*/ 	.word	0x00000002
        /*0030*/ 	.string	""
        /*0030*/ 	.string	"ptxas"
        /*0030*/ 	.string	"Cuda compilation tools, release 13.0, V13.0.88"
        /*0030*/ 	.string	"Build cuda_13.0.r13.0/compiler.36424714_0"
        /*0030*/ 	.string	"-arch sm_100 -m 64 "



//--------------------- .note.nv.cuinfo           --------------------------
	.section	.note.nv.cuinfo,"",@"SHT_NOTE"
	.sectionflags	@"SHF_NOTE_NV_CUINFO"
        /*0018*/ 	.short	0x0002
        /*001a*/ 	.short	0x0064
        /*001c*/ 	.short	0x0082
	.zero		2


//--------------------- .nv.info                  --------------------------
	.section	.nv.info,"",@"SHT_CUDA_INFO"
	.align	4


	//----- nvinfo : EIATTR_REGCOUNT
	.align		4
        /*0000*/ 	.byte	0x04, 0x2f
        /*0002*/ 	.short	(.L_1 - .L_0)
	.align		4
.L_0:
        /*0004*/ 	.word	index@(_Z6kernelPiS_iii)
        /*0008*/ 	.word	0x00000004


	//----- nvinfo : EIATTR_FRAME_SIZE
	.align		4
.L_1:
        /*000c*/ 	.byte	0x04, 0x11
        /*000e*/ 	.short	(.L_3 - .L_2)
	.align		4
.L_2:
        /*0010*/ 	.word	index@(_Z6kernelPiS_iii)
        /*0014*/ 	.word	0x00000000


	//----- nvinfo : EIATTR_MIN_STACK_SIZE
	.align		4
.L_3:
        /*0018*/ 	.byte	0x04, 0x12
        /*001a*/ 	.short	(.L_5 - .L_4)
	.align		4
.L_4:
        /*001c*/ 	.word	index@(_Z6kernelPiS_iii)
        /*0020*/ 	.word	0x00000000
.L_5:


//--------------------- .nv.compat                --------------------------
	.section	.nv.compat,"",@"SHT_CUDA_COMPAT_INFO"
	.align	4
        /*0000*/ 	.byte	0x02, 0x09, 0x00, 0x00, 0x02, 0x02, 0x01, 0x00, 0x02, 0x05, 0x05, 0x00, 0x03, 0x07, 0x01, 0x01
        /*0010*/ 	.byte	0x02, 0x03, 0x00, 0x00, 0x02, 0x06, 0x01, 0x00, 0x04, 0x0b, 0x08, 0x00, 0x09, 0x00, 0x00, 0x00
        /*0020*/ 	.byte	0x00, 0x00, 0x00, 0x00


//--------------------- .nv.info._Z6kernelPiS_iii --------------------------
	.section	.nv.info._Z6kernelPiS_iii,"",@"SHT_CUDA_INFO"
	.sectionflags	@""
	.align	4


	//----- nvinfo : EIATTR_CUDA_API_VERSION
	.align		4
        /*0000*/ 	.byte	0x04, 0x37
        /*0002*/ 	.short	(.L_7 - .L_6)
.L_6:
        /*0004*/ 	.word	0x00000082


	//----- nvinfo : EIATTR_KPARAM_INFO
	.align		4
.L_7:
        /*0008*/ 	.byte	0x04, 0x17
        /*000a*/ 	.short	(.L_9 - .L_8)
.L_8:
        /*000c*/ 	.word	0x00000000
        /*0010*/ 	.short	0x0004
        /*0012*/ 	.short	0x0018
        /*0014*/ 	.byte	0x00, 0xf0, 0x11, 0x00


	//----- nvinfo : EIATTR_KPARAM_INFO
	.align		4
.L_9:
        /*0018*/ 	.byte	0x04, 0x17
        /*001a*/ 	.short	(.L_11 - .L_10)
.L_10:
        /*001c*/ 	.word	0x00000000
        /*0020*/ 	.short	0x0003
        /*0022*/ 	.short	0x0014
        /*0024*/ 	.byte	0x00, 0xf0, 0x11, 0x00


	//----- nvinfo : EIATTR_KPARAM_INFO
	.align		4
.L_11:
        /*0028*/ 	.byte	0x04, 0x17
        /*002a*/ 	.short	(.L_13 - .L_12)
.L_12:
        /*002c*/ 	.word	0x00000000
        /*0030*/ 	.short	0x0002
        /*0032*/ 	.short	0x0010
        /*0034*/ 	.byte	0x00, 0xf0, 0x11, 0x00


	//----- nvinfo : EIATTR_KPARAM_INFO
	.align		4
.L_13:
        /*0038*/ 	.byte	0x04, 0x17
        /*003a*/ 	.short	(.L_15 - .L_14)
.L_14:
        /*003c*/ 	.word	0x00000000
        /*0040*/ 	.short	0x0001
        /*0042*/ 	.short	0x0008
        /*0044*/ 	.byte	0x00, 0xf5, 0x21, 0x00


	//----- nvinfo : EIATTR_KPARAM_INFO
	.align		4
.L_15:
        /*0048*/ 	.byte	0x04, 0x17
        /*004a*/ 	.short	(.L_17 - .L_16)
.L_16:
        /*004c*/ 	.word	0x00000000
        /*0050*/ 	.short	0x0000
        /*0052*/ 	.short	0x0000
        /*0054*/ 	.byte	0x00, 0xf5, 0x21, 0x00


	//----- nvinfo : EIATTR_SPARSE_MMA_MASK
	.align		4
.L_17:
        /*0058*/ 	.byte	0x03, 0x50
        /*005a*/ 	.short	0x0000


	//----- nvinfo : EIATTR_MAXREG_COUNT
	.align		4
        /*005c*/ 	.byte	0x03, 0x1b
        /*005e*/ 	.short	0x00ff


	//----- nvinfo : EIATTR_MERCURY_ISA_VERSION
	.align		4
        /*0060*/ 	.byte	0x03, 0x5f
        /*0062*/ 	.short	0x0101


	//----- nvinfo : EIATTR_VRC_CTA_INIT_COUNT
	.align		4
        /*0064*/ 	.byte	0x02, 0x4a
	.zero		1
	.zero		1


	//----- nvinfo : EIATTR_EXIT_INSTR_OFFSETS
	.align		4
        /*0068*/ 	.byte	0x04, 0x1c
        /*006a*/ 	.short	(.L_19 - .L_18)


	//   ....[0]....
.L_18:
        /*006c*/ 	.word	0x00000010


	//----- nvinfo : EIATTR_CBANK_PARAM_SIZE
	.align		4
.L_19:
        /*0070*/ 	.byte	0x03, 0x19
        /*0072*/ 	.short	0x001c


	//----- nvinfo : EIATTR_PARAM_CBANK
	.align		4
        /*0074*/ 	.byte	0x04, 0x0a
        /*0076*/ 	.short	(.L_21 - .L_20)
	.align		4
.L_20:
        /*0078*/ 	.word	index@(.nv.constant0._Z6kernelPiS_iii)
        /*007c*/ 	.short	0x0380
        /*007e*/ 	.short	0x001c


	//----- nvinfo : EIATTR_SW_WAR
	.align		4
.L_21:
        /*0080*/ 	.byte	0x04, 0x36
        /*0082*/ 	.short	(.L_23 - .L_22)
.L_22:
        /*0084*/ 	.word	0x00000008
.L_23:


//--------------------- .nv.callgraph             --------------------------
	.section	.nv.callgraph,"",@"SHT_CUDA_CALLGRAPH"
	.align	4
	.sectionentsize	8
	.align		4
        /*0000*/ 	.word	0x00000000
	.align		4
        /*0004*/ 	.word	0xffffffff
	.align		4
        /*0008*/ 	.word	0x00000000
	.align		4
        /*000c*/ 	.word	0xfffffffe
	.align		4
        /*0010*/ 	.word	0x00000000
	.align		4
        /*0014*/ 	.word	0xfffffffd
	.align		4
        /*0018*/ 	.word	0x00000000
	.align		4
        /*001c*/ 	.word	0xfffffffc


//--------------------- .text._Z6kernelPiS_iii    --------------------------
	.section	.text._Z6kernelPiS_iii,"ax",@progbits
	.align	128
        .global         _Z6kernelPiS_iii
        .type           _Z6kernelPiS_iii,@function
        .size           _Z6kernelPiS_iii,(.L_x_1 - _Z6kernelPiS_iii)
        .other          _Z6kernelPiS_iii,@"STO_CUDA_ENTRY STV_DEFAULT"
_Z6kernelPiS_iii:
.text._Z6kernelPiS_iii:
[----:B------:R-:W-:Y:S01]  /*0000*/  LDC R1, c[0x0][0x37c] ;  /* 0x0000df00ff017b82 */ /* 0x000fe20000000800 */
[----:B------:R-:W-:Y:S05]  /*0010*/  EXIT ;  /* 0x000000000000794d */ /* 0x000fea0003800000 */
.L_x_0:
[----:B------:R-:W-:-:S00]  /*0020*/  BRA `(.L_x_0) ;  /* 0xfffffffc00fc7947 */ /* 0x000fc0000383ffff */
[----:B------:R-:W-:-:S00]  /*0030*/  NOP ;  /* 0x0000000000007918 */ /* 0x000fc00000000000 */
        /* <DEDUP_REMOVED lines=12> */
.L_x_1:


//--------------------- .nv.shared.reserved.0     --------------------------
	.section	.nv.shared.reserved.0,"aw",@nobits
	.weak		__nv_reservedSMEM_offset_0_alias
	.size		__nv_reservedSMEM_offset_0_alias, 0, 64
	.other		__nv_reservedSMEM_offset_0_alias,@"STO_CUDA_RESERVED_SHARED STV_DEFAULT"
__nv_reservedSMEM_offset_0_alias:
	.zero		0
	.zero		64


//--------------------- .nv.constant0._Z6kernelPiS_iii --------------------------
	.section	.nv.constant0._Z6kernelPiS_iii,"a",@progbits
	.sectionflags	@""
	.align	4
.nv.constant0._Z6kernelPiS_iii:
	.zero		924


//--------------------- SYMBOLS --------------------------

	.type		.nv.reservedSmem.offset0,@object
	.size		.nv.reservedSmem.offset0,0x4
